//
// Generated by NVIDIA NVVM Compiler
//
// Compiler Build ID: CL-36424714
// Cuda compilation tools, release 13.0, V13.0.88
// Based on NVVM 20.0.0
//

.version 9.0
.target sm_100
.address_size 64

	// .globl	_Z13CalculateFibixPx

.visible .entry _Z13CalculateFibixPx(
	.param .u64 _Z13CalculateFibixPx_param_0,
	.param .u64 .ptr .align 1 _Z13CalculateFibixPx_param_1
)
{
	.reg .pred 	%p<6>;
	.reg .b32 	%r<3>;
	.reg .b64 	%rd<41>;

	ld.param.u64 	%rd19, [_Z13CalculateFibixPx_param_1];
	mov.u32 	%r1, %tid.x;
	cvt.u64.u32 	%rd1, %r1;
	setp.eq.s32 	%p1, %r1, 0;
	mov.b64 	%rd40, 0;
	@%p1 bra 	$L__BB0_6;
	cvt.u32.u64 	%r2, %rd1;
	and.b64  	%rd37, %rd1, 3;
	setp.lt.u32 	%p2, %r2, 4;
	mov.b64 	%rd40, 1;
	mov.b64 	%rd35, 0;
	@%p2 bra 	$L__BB0_4;
	and.b64  	%rd31, %rd1, 1020;
	mov.b64 	%rd40, 1;
	mov.b64 	%rd35, 0;
$L__BB0_3:
	add.s64 	%rd26, %rd35, %rd40;
	add.s64 	%rd27, %rd26, %rd40;
	add.s64 	%rd35, %rd27, %rd26;
	add.s64 	%rd40, %rd35, %rd27;
	add.s64 	%rd31, %rd31, -4;
	setp.ne.s64 	%p3, %rd31, 0;
	@%p3 bra 	$L__BB0_3;
$L__BB0_4:
	setp.eq.s64 	%p4, %rd37, 0;
	@%p4 bra 	$L__BB0_6;
$L__BB0_5:
	.pragma "nounroll";
	mov.u64 	%rd15, %rd40;
	add.s64 	%rd40, %rd35, %rd15;
	add.s64 	%rd37, %rd37, -1;
	setp.ne.s64 	%p5, %rd37, 0;
	mov.u64 	%rd35, %rd15;
	@%p5 bra 	$L__BB0_5;
$L__BB0_6:
	cvta.to.global.u64 	%rd28, %rd19;
	shl.b64 	%rd29, %rd1, 3;
	add.s64 	%rd30, %rd28, %rd29;
	st.global.u64 	[%rd30], %rd40;
	ret;

}


// ===== COMPILED SASS (sm_100) =====

	.target	sm_100

	.elftype	@"ET_EXEC"


//--------------------- .note.nv.tkinfo           --------------------------
	.section	.note.nv.tkinfo,"",@"SHT_NOTE"
	.sectionflags	@"SHF_NOTE_NV_TKINFO"
	.tkinfo
        /*0018*/ 	.word	0x00000002
        /*0030*/ 	.string	""
        /*0030*/ 	.string	"ptxas"
        /*0030*/ 	.string	"Cuda compilation tools, release 13.0, V13.0.88"
        /*0030*/ 	.string	"Build cuda_13.0.r13.0/compiler.36424714_0"
        /*0030*/ 	.string	"-arch sm_100 -m 64 "



//--------------------- .note.nv.cuinfo           --------------------------
	.section	.note.nv.cuinfo,"",@"SHT_NOTE"
	.sectionflags	@"SHF_NOTE_NV_CUINFO"
        /*0018*/ 	.short	0x0002
        /*001a*/ 	.short	0x0064
        /*001c*/ 	.short	0x0082
	.zero		2


//--------------------- .nv.info                  --------------------------
	.section	.nv.info,"",@"SHT_CUDA_INFO"
	.align	4


	//----- nvinfo : EIATTR_REGCOUNT
	.align		4
        /*0000*/ 	.byte	0x04, 0x2f
        /*0002*/ 	.short	(.L_1 - .L_0)
	.align		4
.L_0:
        /*0004*/ 	.word	index@(_Z13CalculateFibixPx)
        /*0008*/ 	.word	0x0000000d


	//----- nvinfo : EIATTR_FRAME_SIZE
	.align		4
.L_1:
        /*000c*/ 	.byte	0x04, 0x11
        /*000e*/ 	.short	(.L_3 - .L_2)
	.align		4
.L_2:
        /*0010*/ 	.word	index@(_Z13CalculateFibixPx)
        /*0014*/ 	.word	0x00000000


	//----- nvinfo : EIATTR_MIN_STACK_SIZE
	.align		4
.L_3:
        /*0018*/ 	.byte	0x04, 0x12
        /*001a*/ 	.short	(.L_5 - .L_4)
	.align		4
.L_4:
        /*001c*/ 	.word	index@(_Z13CalculateFibixPx)
        /*0020*/ 	.word	0x00000000
.L_5:


//--------------------- .nv.compat                --------------------------
	.section	.nv.compat,"",@"SHT_CUDA_COMPAT_INFO"
	.align	4
        /*0000*/ 	.byte	0x02, 0x09, 0x00, 0x00, 0x02, 0x02, 0x01, 0x00, 0x02, 0x05, 0x05, 0x00, 0x03, 0x07, 0x01, 0x01
        /*0010*/ 	.byte	0x02, 0x03, 0x00, 0x00, 0x02, 0x06, 0x01, 0x00, 0x04, 0x0b, 0x08, 0x00, 0x09, 0x00, 0x00, 0x00
        /*0020*/ 	.byte	0x00, 0x00, 0x00, 0x00


//--------------------- .nv.info._Z13CalculateFibixPx --------------------------
	.section	.nv.info._Z13CalculateFibixPx,"",@"SHT_CUDA_INFO"
	.sectionflags	@""
	.align	4


	//----- nvinfo : EIATTR_CUDA_API_VERSION
	.align		4
        /*0000*/ 	.byte	0x04, 0x37
        /*0002*/ 	.short	(.L_7 - .L_6)
.L_6:
        /*0004*/ 	.word	0x00000082


	//----- nvinfo : EIATTR_KPARAM_INFO
	.align		4
.L_7:
        /*0008*/ 	.byte	0x04, 0x17
        /*000a*/ 	.short	(.L_9 - .L_8)
.L_8:
        /*000c*/ 	.word	0x00000000
        /*0010*/ 	.short	0x0001
        /*0012*/ 	.short	0x0008
        /*0014*/ 	.byte	0x00, 0xf5, 0x21, 0x00


	//----- nvinfo : EIATTR_KPARAM_INFO
	.align		4
.L_9:
        /*0018*/ 	.byte	0x04, 0x17
        /*001a*/ 	.short	(.L_11 - .L_10)
.L_10:
        /*001c*/ 	.word	0x00000000
        /*0020*/ 	.short	0x0000
        /*0022*/ 	.short	0x0000
        /*0024*/ 	.byte	0x00, 0xf0, 0x21, 0x00


	//----- nvinfo : EIATTR_SPARSE_MMA_MASK
	.align		4
.L_11:
        /*0028*/ 	.byte	0x03, 0x50
        /*002a*/ 	.short	0x0000


	//----- nvinfo : EIATTR_MAXREG_COUNT
	.align		4
        /*002c*/ 	.byte	0x03, 0x1b
        /*002e*/ 	.short	0x00ff


	//----- nvinfo : EIATTR_MERCURY_ISA_VERSION
	.align		4
        /*0030*/ 	.byte	0x03, 0x5f
        /*0032*/ 	.short	0x0101


	//----- nvinfo : EIATTR_VRC_CTA_INIT_COUNT
	.align		4
        /*0034*/ 	.byte	0x02, 0x4a
	.zero		1
	.zero		1


	//----- nvinfo : EIATTR_EXIT_INSTR_OFFSETS
	.align		4
        /*0038*/ 	.byte	0x04, 0x1c
        /*003a*/ 	.short	(.L_13 - .L_12)


	//   ....[0]....
.L_12:
        /*003c*/ 	.word	0x00000880


	//----- nvinfo : EIATTR_CRS_STACK_SIZE
	.align		4
.L_13:
        /*0040*/ 	.byte	0x04, 0x1e
        /*0042*/ 	.short	(.L_15 - .L_14)
.L_14:
        /*0044*/ 	.word	0x00000000


	//----- nvinfo : EIATTR_CBANK_PARAM_SIZE
	.align		4
.L_15:
        /*0048*/ 	.byte	0x03, 0x19
        /*004a*/ 	.short	0x0010


	//----- nvinfo : EIATTR_PARAM_CBANK
	.align		4
        /*004c*/ 	.byte	0x04, 0x0a
        /*004e*/ 	.short	(.L_17 - .L_16)
	.align		4
.L_16:
        /*0050*/ 	.word	index@(.nv.constant0._Z13CalculateFibixPx)
        /*0054*/ 	.short	0x0380
        /*0056*/ 	.short	0x0010


	//----- nvinfo : EIATTR_SW_WAR
	.align		4
.L_17:
        /*0058*/ 	.byte	0x04, 0x36
        /*005a*/ 	.short	(.L_19 - .L_18)
.L_18:
        /*005c*/ 	.word	0x00000008
.L_19:


//--------------------- .nv.callgraph             --------------------------
	.section	.nv.callgraph,"",@"SHT_CUDA_CALLGRAPH"
	.align	4
	.sectionentsize	8
	.align		4
        /*0000*/ 	.word	0x00000000
	.align		4
        /*0004*/ 	.word	0xffffffff
	.align		4
        /*0008*/ 	.word	0x00000000
	.align		4
        /*000c*/ 	.word	0xfffffffe
	.align		4
        /*0010*/ 	.word	0x00000000
	.align		4
        /*0014*/ 	.word	0xfffffffd
	.align		4
        /*0018*/ 	.word	0x00000000
	.align		4
        /*001c*/ 	.word	0xfffffffc


//--------------------- .text._Z13CalculateFibixPx --------------------------
	.section	.text._Z13CalculateFibixPx,"ax",@progbits
	.align	128
        .global         _Z13CalculateFibixPx
        .type           _Z13CalculateFibixPx,@function
        .size           _Z13CalculateFibixPx,(.L_x_13 - _Z13CalculateFibixPx)
        .other          _Z13CalculateFibixPx,@"STO_CUDA_ENTRY STV_DEFAULT"
_Z13CalculateFibixPx:
.text._Z13CalculateFibixPx:
[----:B------:R-:W-:Y:S01]  /*0000*/  LDC R1, c[0x0][0x37c] ;  /* 0x0000df00ff017b82 */ /* 0x000fe20000000800 */
[----:B------:R-:W0:Y:S01]  /*0010*/  S2R R6, SR_TID.X ;  /* 0x0000000000067919 */ /* 0x000e220000002100 */
[----:B------:R-:W1:Y:S01]  /*0020*/  LDCU.64 UR4, c[0x0][0x358] ;  /* 0x00006b00ff0477ac */ /* 0x000e620008000a00 */
[----:B------:R-:W-:Y:S01]  /*0030*/  BSSY.RECONVERGENT B2, `(.L_x_0) ;  /* 0x000007d000027945 */ /* 0x000fe20003800200 */
[----:B------:R-:W-:Y:S02]  /*0040*/  IMAD.MOV.U32 R0, RZ, RZ, RZ ;  /* 0x000000ffff007224 */ /* 0x000fe400078e00ff */
[----:B------:R-:W-:Y:S01]  /*0050*/  IMAD.MOV.U32 R10, RZ, RZ, RZ ;  /* 0x000000ffff0a7224 */ /* 0x000fe200078e00ff */
[----:B0-----:R-:W-:-:S13]  /*0060*/  ISETP.NE.AND P0, PT, R6, RZ, PT ;  /* 0x000000ff0600720c */ /* 0x001fda0003f05270 */
[----:B-1----:R-:W-:Y:S05]  /*0070*/  @!P0 BRA `(.L_x_1) ;  /* 0x0000000400e08947 */ /* 0x002fea0003800000 */
[C---:B------:R-:W-:Y:S01]  /*0080*/  ISETP.GE.U32.AND P0, PT, R6.reuse, 0x4, PT ;  /* 0x000000040600780c */ /* 0x040fe20003f06070 */
[----:B------:R-:W-:Y:S01]  /*0090*/  BSSY.RECONVERGENT B1, `(.L_x_2) ;  /* 0x0000068000017945 */ /* 0x000fe20003800200 */
[----:B------:R-:W-:Y:S01]  /*00a0*/  LOP3.LUT R7, R6, 0x3, RZ, 0xc0, !PT ;  /* 0x0000000306077812 */ /* 0x000fe200078ec0ff */
[----:B------:R-:W-:Y:S02]  /*00b0*/  IMAD.MOV.U32 R8, RZ, RZ, RZ ;  /* 0x000000ffff087224 */ /* 0x000fe400078e00ff */
[----:B------:R-:W-:Y:S02]  /*00c0*/  IMAD.MOV.U32 R0, RZ, RZ, 0x1 ;  /* 0x00000001ff007424 */ /* 0x000fe400078e00ff */
[----:B------:R-:W-:Y:S02]  /*00d0*/  IMAD.MOV.U32 R10, RZ, RZ, RZ ;  /* 0x000000ffff0a7224 */ /* 0x000fe400078e00ff */
[----:B------:R-:W-:Y:S02]  /*00e0*/  IMAD.MOV.U32 R3, RZ, RZ, RZ ;  /* 0x000000ffff037224 */ /* 0x000fe400078e00ff */
[----:B------:R-:W-:-:S02]  /*00f0*/  IMAD.MOV.U32 R5, RZ, RZ, RZ ;  /* 0x000000ffff057224 */ /* 0x000fc400078e00ff */
[----:B------:R-:W-:Y:S05]  /*0100*/  @!P0 BRA `(.L_x_3) ;  /* 0x0000000400808947 */ /* 0x000fea0003800000 */
[----:B------:R-:W-:Y:S01]  /*0110*/  LOP3.LUT R4, R6, 0x3fc, RZ, 0xc0, !PT ;  /* 0x000003fc06047812 */ /* 0x000fe200078ec0ff */
[----:B------:R-:W-:Y:S01]  /*0120*/  BSSY.RELIABLE B0, `(.L_x_4) ;  /* 0x0000051000007945 */ /* 0x000fe20003800100 */
[----:B------:R-:W-:Y:S02]  /*0130*/  IMAD.MOV.U32 R9, RZ, RZ, RZ ;  /* 0x000000ffff097224 */ /* 0x000fe400078e00ff */
[----:B------:R-:W-:Y:S01]  /*0140*/  ISETP.GT.U32.AND P0, PT, R4, RZ, PT ;  /* 0x000000ff0400720c */ /* 0x000fe20003f04070 */
[----:B------:R-:W-:Y:S02]  /*0150*/  IMAD.MOV.U32 R0, RZ, RZ, 0x1 ;  /* 0x00000001ff007424 */ /* 0x000fe400078e00ff */
[----:B------:R-:W-:Y:S01]  /*0160*/  IMAD.MOV.U32 R10, RZ, RZ, RZ ;  /* 0x000000ffff0a7224 */ /* 0x000fe200078e00ff */
[----:B------:R-:W-:Y:S01]  /*0170*/  ISETP.GT.AND.EX P0, PT, RZ, RZ, PT, P0 ;  /* 0x000000ffff00720c */ /* 0x000fe20003f04300 */
[----:B------:R-:W-:Y:S02]  /*0180*/  IMAD.MOV.U32 R3, RZ, RZ, RZ ;  /* 0x000000ffff037224 */ /* 0x000fe400078e00ff */
[----:B------:R-:W-:-:S10]  /*0190*/  IMAD.MOV.U32 R5, RZ, RZ, RZ ;  /* 0x000000ffff057224 */ /* 0x000fd400078e00ff */
[----:B------:R-:W-:Y:S05]  /*01a0*/  @!P0 BRA `(.L_x_5) ;  /* 0x0000000400208947 */ /* 0x000fea0003800000 */
[----:B------:R-:W-:Y:S01]  /*01b0*/  ISETP.GT.U32.AND P1, PT, R4, 0xc, PT ;  /* 0x0000000c0400780c */ /* 0x000fe20003f24070 */
[----:B------:R-:W-:Y:S01]  /*01c0*/  BSSY.RECONVERGENT B3, `(.L_x_6) ;  /* 0x000002a000037945 */ /* 0x000fe20003800200 */
[----:B------:R-:W-:Y:S02]  /*01d0*/  PLOP3.LUT P0, PT, PT, PT, PT, 0x80, 0x8 ;  /* 0x000000000008781c */ /* 0x000fe40003f0f070 */
[----:B------:R-:W-:-:S13]  /*01e0*/  ISETP.GT.AND.EX P1, PT, R9, RZ, PT, P1 ;  /* 0x000000ff0900720c */ /* 0x000fda0003f24310 */
[----:B------:R-:W-:Y:S05]  /*01f0*/  @!P1 BRA `(.L_x_7) ;  /* 0x0000000000989947 */ /* 0x000fea0003800000 */
[----:B------:R-:W-:-:S13]  /*0200*/  PLOP3.LUT P0, PT, PT, PT, PT, 0x8, 0x80 ;  /* 0x000000000080781c */ /* 0x000fda0003f0e170 */
.L_x_8:
[----:B------:R-:W-:-:S04]  /*0210*/  IADD3 R3, P1, PT, R0, R3, RZ ;  /* 0x0000000300037210 */ /* 0x000fc80007f3e0ff */
[----:B------:R-:W-:Y:S01]  /*0220*/  IADD3 R0, P2, PT, R0, R3, RZ ;  /* 0x0000000300007210 */ /* 0x000fe20007f5e0ff */
[----:B------:R-:W-:-:S03]  /*0230*/  IMAD.X R5, R10, 0x1, R5, P1 ;  /* 0x000000010a057824 */ /* 0x000fc600008e0605 */
        /* <DEDUP_REMOVED lines=17> */
[----:B------:R-:W-:Y:S01]  /*0350*/  IMAD.X R2, R5, 0x1, R2, P2 ;  /* 0x0000000105027824 */ /* 0x000fe200010e0602 */
[----:B------:R-:W-:Y:S02]  /*0360*/  IADD3 R4, P2, PT, R4, -0x10, RZ ;  /* 0xfffffff004047810 */ /* 0x000fe40007f5e0ff */
[----:B------:R-:W-:Y:S01]  /*0370*/  IADD3 R0, P3, PT, R3, R0, RZ ;  /* 0x0000000003007210 */ /* 0x000fe20007f7e0ff */
[----:B------:R-:W-:Y:S01]  /*0380*/  IMAD.X R5, R2, 0x1, R5, P1 ;  /* 0x0000000102057824 */ /* 0x000fe200008e0605 */
[----:B------:R-:W-:Y:S02]  /*0390*/  IADD3.X R9, PT, PT, R9, -0x1, RZ, P2, !PT ;  /* 0xffffffff09097810 */ /* 0x000fe400017fe4ff */
[----:B------:R-:W-:Y:S01]  /*03a0*/  IADD3 R3, P1, PT, R0, R3, RZ ;  /* 0x0000000300037210 */ /* 0x000fe20007f3e0ff */
[----:B------:R-:W-:-:S03]  /*03b0*/  IMAD.X R2, R5, 0x1, R2, P3 ;  /* 0x0000000105027824 */ /* 0x000fc600018e0602 */
[----:B------:R-:W-:Y:S01]  /*03c0*/  IADD3 R0, P3, PT, R3, R0, RZ ;  /* 0x0000000003007210 */ /* 0x000fe20007f7e0ff */
[----:B------:R-:W-:Y:S01]  /*03d0*/  IMAD.X R5, R2, 0x1, R5, P1 ;  /* 0x0000000102057824 */ /* 0x000fe200008e0605 */
[----:B------:R-:W-:Y:S02]  /*03e0*/  ISETP.GT.U32.AND P1, PT, R4, 0xc, PT ;  /* 0x0000000c0400780c */ /* 0x000fe40003f24070 */
[----:B------:R-:W-:Y:S01]  /*03f0*/  IADD3 R3, P2, PT, R0, R3, RZ ;  /* 0x0000000300037210 */ /* 0x000fe20007f5e0ff */
[----:B------:R-:W-:Y:S01]  /*0400*/  IMAD.X R2, R5, 0x1, R2, P3 ;  /* 0x0000000105027824 */ /* 0x000fe200018e0602 */
[----:B------:R-:W-:Y:S02]  /*0410*/  ISETP.GT.AND.EX P1, PT, R9, RZ, PT, P1 ;  /* 0x000000ff0900720c */ /* 0x000fe40003f24310 */
[----:B------:R-:W-:Y:S01]  /*0420*/  IADD3 R0, P3, PT, R3, R0, RZ ;  /* 0x0000000003007210 */ /* 0x000fe20007f7e0ff */
[----:B------:R-:W-:-:S04]  /*0430*/  IMAD.X R5, R2, 0x1, R5, P2 ;  /* 0x0000000102057824 */ /* 0x000fc800010e0605 */
[----:B------:R-:W-:-:S06]  /*0440*/  IMAD.X R10, R5, 0x1, R2, P3 ;  /* 0x00000001050a7824 */ /* 0x000fcc00018e0602 */
[----:B------:R-:W-:Y:S05]  /*0450*/  @P1 BRA `(.L_x_8) ;  /* 0xfffffffc006c1947 */ /* 0x000fea000383ffff */
.L_x_7:
[----:B------:R-:W-:Y:S05]  /*0460*/  BSYNC.RECONVERGENT B3 ;  /* 0x0000000000037941 */ /* 0x000fea0003800200 */
.L_x_6:
[----:B------:R-:W-:Y:S01]  /*0470*/  ISETP.GT.U32.AND P1, PT, R4, 0x4, PT ;  /* 0x000000040400780c */ /* 0x000fe20003f24070 */
[----:B------:R-:W-:Y:S03]  /*0480*/  BSSY.RECONVERGENT B3, `(.L_x_9) ;  /* 0x0000016000037945 */ /* 0x000fe60003800200 */
[----:B------:R-:W-:-:S13]  /*0490*/  ISETP.GT.AND.EX P1, PT, R9, RZ, PT, P1 ;  /* 0x000000ff0900720c */ /* 0x000fda0003f24310 */
[----:B------:R-:W-:Y:S05]  /*04a0*/  @!P1 BRA `(.L_x_10) ;  /* 0x00000000004c9947 */ /* 0x000fea0003800000 */
        /* <DEDUP_REMOVED lines=12> */
[----:B------:R-:W-:Y:S02]  /*0570*/  PLOP3.LUT P0, PT, PT, PT, PT, 0x8, 0x80 ;  /* 0x000000000080781c */ /* 0x000fe40003f0e170 */
[----:B------:R-:W-:Y:S01]  /*0580*/  IADD3 R3, P2, PT, R0, R3, RZ ;  /* 0x0000000300037210 */ /* 0x000fe20007f5e0ff */
[----:B------:R-:W-:Y:S01]  /*0590*/  IMAD.X R2, R5, 0x1, R2, P3 ;  /* 0x0000000105027824 */ /* 0x000fe200018e0602 */
[----:B------:R-:W-:-:S02]  /*05a0*/  IADD3.X R9, PT, PT, R9, -0x1, RZ, P1, !PT ;  /* 0xffffffff09097810 */ /* 0x000fc40000ffe4ff */
[----:B------:R-:W-:Y:S01]  /*05b0*/  IADD3 R0, P3, PT, R3, R0, RZ ;  /* 0x0000000003007210 */ /* 0x000fe20007f7e0ff */
[----:B------:R-:W-:-:S04]  /*05c0*/  IMAD.X R5, R2, 0x1, R5, P2 ;  /* 0x0000000102057824 */ /* 0x000fc800010e0605 */
[----:B------:R-:W-:-:S08]  /*05d0*/  IMAD.X R10, R5, 0x1, R2, P3 ;  /* 0x00000001050a7824 */ /* 0x000fd000018e0602 */
.L_x_10:
[----:B------:R-:W-:Y:S05]  /*05e0*/  BSYNC.RECONVERGENT B3 ;  /* 0x0000000000037941 */ /* 0x000fea0003800200 */
.L_x_9:
[----:B------:R-:W-:-:S04]  /*05f0*/  ISETP.NE.U32.AND P1, PT, R4, RZ, PT ;  /* 0x000000ff0400720c */ /* 0x000fc80003f25070 */
[----:B------:R-:W-:-:S13]  /*0600*/  ISETP.NE.OR.EX P0, PT, R9, RZ, P0, P1 ;  /* 0x000000ff0900720c */ /* 0x000fda0000705710 */
[----:B------:R-:W-:Y:S05]  /*0610*/  @!P0 BREAK.RELIABLE B0 ;  /* 0x0000000000008942 */ /* 0x000fea0003800100 */
[----:B------:R-:W-:Y:S05]  /*0620*/  @!P0 BRA `(.L_x_3) ;  /* 0x0000000000388947 */ /* 0x000fea0003800000 */
.L_x_5:
[----:B------:R-:W-:Y:S05]  /*0630*/  BSYNC.RELIABLE B0 ;  /* 0x0000000000007941 */ /* 0x000fea0003800100 */
.L_x_4:
[----:B------:R-:W-:Y:S02]  /*0640*/  IADD3 R4, P0, PT, R4, -0x4, RZ ;  /* 0xfffffffc04047810 */ /* 0x000fe40007f1e0ff */
[----:B------:R-:W-:Y:S02]  /*0650*/  IADD3 R3, P2, PT, R0, R3, RZ ;  /* 0x0000000300037210 */ /* 0x000fe40007f5e0ff */
[----:B------:R-:W-:Y:S02]  /*0660*/  IADD3.X R9, PT, PT, R9, -0x1, RZ, P0, !PT ;  /* 0xffffffff09097810 */ /* 0x000fe400007fe4ff */
[----:B------:R-:W-:Y:S01]  /*0670*/  ISETP.NE.U32.AND P0, PT, R4, RZ, PT ;  /* 0x000000ff0400720c */ /* 0x000fe20003f05070 */
[----:B------:R-:W-:Y:S01]  /*0680*/  IMAD.X R5, R10, 0x1, R5, P2 ;  /* 0x000000010a057824 */ /* 0x000fe200010e0605 */
[----:B------:R-:W-:Y:S02]  /*0690*/  IADD3 R0, P1, PT, R0, R3, RZ ;  /* 0x0000000300007210 */ /* 0x000fe40007f3e0ff */
[----:B------:R-:W-:-:S02]  /*06a0*/  ISETP.NE.AND.EX P0, PT, R9, RZ, PT, P0 ;  /* 0x000000ff0900720c */ /* 0x000fc40003f05300 */
[----:B------:R-:W-:Y:S01]  /*06b0*/  IADD3 R3, P2, PT, R0, R3, RZ ;  /* 0x0000000300037210 */ /* 0x000fe20007f5e0ff */
[----:B------:R-:W-:-:S03]  /*06c0*/  IMAD.X R10, R10, 0x1, R5, P1 ;  /* 0x000000010a0a7824 */ /* 0x000fc600008e0605 */
[----:B------:R-:W-:Y:S01]  /*06d0*/  IADD3 R0, P1, PT, R3, R0, RZ ;  /* 0x0000000003007210 */ /* 0x000fe20007f3e0ff */
[----:B------:R-:W-:-:S04]  /*06e0*/  IMAD.X R5, R10, 0x1, R5, P2 ;  /* 0x000000010a057824 */ /* 0x000fc800010e0605 */
[----:B------:R-:W-:Y:S02]  /*06f0*/  IMAD.X R10, R5, 0x1, R10, P1 ;  /* 0x00000001050a7824 */ /* 0x000fe400008e060a */
[----:B------:R-:W-:Y:S06]  /*0700*/  @P0 BRA `(.L_x_4) ;  /* 0xfffffffc00cc0947 */ /* 0x000fec000383ffff */
.L_x_3:
[----:B------:R-:W-:Y:S05]  /*0710*/  BSYNC.RECONVERGENT B1 ;  /* 0x0000000000017941 */ /* 0x000fea0003800200 */
.L_x_2:
[----:B------:R-:W-:-:S04]  /*0720*/  ISETP.NE.U32.AND P0, PT, R7, RZ, PT ;  /* 0x000000ff0700720c */ /* 0x000fc80003f05070 */
[----:B------:R-:W-:-:S13]  /*0730*/  ISETP.NE.AND.EX P0, PT, R8, RZ, PT, P0 ;  /* 0x000000ff0800720c */ /* 0x000fda0003f05300 */
[----:B------:R-:W-:Y:S05]  /*0740*/  @!P0 BRA `(.L_x_1) ;  /* 0x00000000002c8947 */ /* 0x000fea0003800000 */
.L_x_11:
[----:B------:R-:W-:Y:S01]  /*0750*/  IADD3 R7, P0, PT, R7, -0x1, RZ ;  /* 0xffffffff07077810 */ /* 0x000fe20007f1e0ff */
[----:B------:R-:W-:Y:S01]  /*0760*/  IMAD.MOV.U32 R2, RZ, RZ, R0 ;  /* 0x000000ffff027224 */ /* 0x000fe200078e0000 */
[----:B------:R-:W-:Y:S01]  /*0770*/  IADD3 R0, P1, PT, R0, R3, RZ ;  /* 0x0000000300007210 */ /* 0x000fe20007f3e0ff */
[----:B------:R-:W-:Y:S01]  /*0780*/  IMAD.MOV.U32 R4, RZ, RZ, R10 ;  /* 0x000000ffff047224 */ /* 0x000fe200078e000a */
[----:B------:R-:W-:Y:S01]  /*0790*/  IADD3.X R8, PT, PT, R8, -0x1, RZ, P0, !PT ;  /* 0xffffffff08087810 */ /* 0x000fe200007fe4ff */
[----:B------:R-:W-:Y:S01]  /*07a0*/  IMAD.MOV.U32 R3, RZ, RZ, R2 ;  /* 0x000000ffff037224 */ /* 0x000fe200078e0002 */
[----:B------:R-:W-:Y:S01]  /*07b0*/  ISETP.NE.U32.AND P0, PT, R7, RZ, PT ;  /* 0x000000ff0700720c */ /* 0x000fe20003f05070 */
[----:B------:R-:W-:Y:S02]  /*07c0*/  IMAD.X R10, R10, 0x1, R5, P1 ;  /* 0x000000010a0a7824 */ /* 0x000fe400008e0605 */
[----:B------:R-:W-:Y:S01]  /*07d0*/  IMAD.MOV.U32 R5, RZ, RZ, R4 ;  /* 0x000000ffff057224 */ /* 0x000fe200078e0004 */
[----:B------:R-:W-:-:S13]  /*07e0*/  ISETP.NE.AND.EX P0, PT, R8, RZ, PT, P0 ;  /* 0x000000ff0800720c */ /* 0x000fda0003f05300 */
[----:B------:R-:W-:Y:S05]  /*07f0*/  @P0 BRA `(.L_x_11) ;  /* 0xfffffffc00d40947 */ /* 0x000fea000383ffff */
.L_x_1:
[----:B------:R-:W-:Y:S05]  /*0800*/  BSYNC.RECONVERGENT B2 ;  /* 0x0000000000027941 */ /* 0x000fea0003800200 */
.L_x_0:
[----:B------:R-:W-:Y:S05]  /*0810*/  WARPSYNC.ALL ;  /* 0x0000000000007948 */ /* 0x000fea0003800000 */
[----:B------:R-:W0:Y:S01]  /*0820*/  LDCU.64 UR6, c[0x0][0x388] ;  /* 0x00007100ff0677ac */ /* 0x000e220008000a00 */
[----:B------:R-:W-:Y:S02]  /*0830*/  IMAD.MOV.U32 R2, RZ, RZ, R0 ;  /* 0x000000ffff027224 */ /* 0x000fe400078e0000 */
[----:B------:R-:W-:Y:S01]  /*0840*/  IMAD.MOV.U32 R3, RZ, RZ, R10 ;  /* 0x000000ffff037224 */ /* 0x000fe200078e000a */
[----:B0-----:R-:W-:-:S04]  /*0850*/  LEA R4, P0, R6, UR6, 0x3 ;  /* 0x0000000606047c11 */ /* 0x001fc8000f8018ff */
[----:B------:R-:W-:-:S05]  /*0860*/  LEA.HI.X R5, R6, UR7, RZ, 0x3, P0 ;  /* 0x0000000706057c11 */ /* 0x000fca00080f1cff */
[----:B------:R-:W-:Y:S01]  /*0870*/  STG.E.64 desc[UR4][R4.64], R2 ;  /* 0x0000000204007986 */ /* 0x000fe2000c101b04 */
[----:B------:R-:W-:Y:S05]  /*0880*/  EXIT ;  /* 0x000000000000794d */ /* 0x000fea0003800000 */
.L_x_12:
[----:B------:R-:W-:-:S00]  /*0890*/  BRA `(.L_x_12) ;  /* 0xfffffffc00fc7947 */ /* 0x000fc0000383ffff */
[----:B------:R-:W-:-:S00]  /*08a0*/  NOP ;  /* 0x0000000000007918 */ /* 0x000fc00000000000 */
        /* <DEDUP_REMOVED lines=13> */
.L_x_13:


//--------------------- .nv.shared.reserved.0     --------------------------
	.section	.nv.shared.reserved.0,"aw",@nobits
	.weak		__nv_reservedSMEM_offset_0_alias
	.size		__nv_reservedSMEM_offset_0_alias, 0, 64
	.other		__nv_reservedSMEM_offset_0_alias,@"STO_CUDA_RESERVED_SHARED STV_DEFAULT"
__nv_reservedSMEM_offset_0_alias:
	.zero		0
	.zero		64


//--------------------- .nv.constant0._Z13CalculateFibixPx --------------------------
	.section	.nv.constant0._Z13CalculateFibixPx,"a",@progbits
	.sectionflags	@""
	.align	4
.nv.constant0._Z13CalculateFibixPx:
	.zero		912


//--------------------- SYMBOLS --------------------------

	.type		.nv.reservedSmem.offset0,@object
	.size		.nv.reservedSmem.offset0,0x4
